	.headerflags	@"EF_CUDA_TEXMODE_UNIFIED EF_CUDA_64BIT_ADDRESS EF_CUDA_ACCELERATORS EF_CUDA_SM90 EF_CUDA_VIRTUAL_SM(EF_CUDA_SM90)"
	.elftype	@"ET_EXEC"


//--------------------- .nv.info                  --------------------------
	.section	.nv.info,"",@"SHT_CUDA_INFO"
	.align	4


	//----- nvinfo : EIATTR_REGCOUNT
	.align		4
        /*0000*/ 	.byte	0x04, 0x2f
        /*0002*/ 	.short	(.L_3 - .L_2)
	.align		4
.L_2:
        /*0004*/ 	.word	index@(triton_poi_fused__native_batch_norm_legit_no_training_convolution_relu_1)
        /*0008*/ 	.word	0x00000017


	//----- nvinfo : EIATTR_MIN_STACK_SIZE
	.align		4
.L_3:
        /*000c*/ 	.byte	0x04, 0x12
        /*000e*/ 	.short	(.L_5 - .L_4)
	.align		4
.L_4:
        /*0010*/ 	.word	index@(triton_poi_fused__native_batch_norm_legit_no_training_convolution_relu_1)
        /*0014*/ 	.word	0x00000000


	//----- nvinfo : EIATTR_FRAME_SIZE
	.align		4
.L_5:
        /*0018*/ 	.byte	0x04, 0x11
        /*001a*/ 	.short	(.L_7 - .L_6)
	.align		4
.L_6:
        /*001c*/ 	.word	index@(triton_poi_fused__native_batch_norm_legit_no_training_convolution_relu_1)
        /*0020*/ 	.word	0x00000000


	//----- nvinfo : EIATTR_MIN_STACK_SIZE
	.align		4
.L_7:
        /*0024*/ 	.byte	0x04, 0x12
        /*0026*/ 	.short	(.L_9 - .L_8)
	.align		4
.L_8:
        /*0028*/ 	.word	index@(triton_poi_fused__native_batch_norm_legit_no_training_convolution_relu_1)
        /*002c*/ 	.word	0x00000000
.L_9:


//--------------------- .nv.info.triton_poi_fused__native_batch_norm_legit_no_training_convolution_relu_1 --------------------------
	.section	.nv.info.triton_poi_fused__native_batch_norm_legit_no_training_convolution_relu_1,"",@"SHT_CUDA_INFO"
	.sectionflags	@""
	.align	4


	//----- nvinfo : EIATTR_CUDA_API_VERSION
	.align		4
        /*0000*/ 	.byte	0x04, 0x37
        /*0002*/ 	.short	(.L_11 - .L_10)
.L_10:
        /*0004*/ 	.word	0x0000007c


	//----- nvinfo : EIATTR_KPARAM_INFO
	.align		4
.L_11:
        /*0008*/ 	.byte	0x04, 0x17
        /*000a*/ 	.short	(.L_13 - .L_12)
.L_12:
        /*000c*/ 	.word	0x00000000
        /*0010*/ 	.short	0x0007
        /*0012*/ 	.short	0x0038
        /*0014*/ 	.byte	0x00, 0xf0, 0x11, 0x00


	//----- nvinfo : EIATTR_KPARAM_INFO
	.align		4
.L_13:
        /*0018*/ 	.byte	0x04, 0x17
        /*001a*/ 	.short	(.L_15 - .L_14)
.L_14:
        /*001c*/ 	.word	0x00000000
        /*0020*/ 	.short	0x0006
        /*0022*/ 	.short	0x0030
        /*0024*/ 	.byte	0x00, 0xf4, 0x21, 0x00


	//----- nvinfo : EIATTR_KPARAM_INFO
	.align		4
.L_15:
        /*0028*/ 	.byte	0x04, 0x17
        /*002a*/ 	.short	(.L_17 - .L_16)
.L_16:
        /*002c*/ 	.word	0x00000000
        /*0030*/ 	.short	0x0005
        /*0032*/ 	.short	0x0028
        /*0034*/ 	.byte	0x00, 0xf4, 0x21, 0x00


	//----- nvinfo : EIATTR_KPARAM_INFO
	.align		4
.L_17:
        /*0038*/ 	.byte	0x04, 0x17
        /*003a*/ 	.short	(.L_19 - .L_18)
.L_18:
        /*003c*/ 	.word	0x00000000
        /*0040*/ 	.short	0x0004
        /*0042*/ 	.short	0x0020
        /*0044*/ 	.byte	0x00, 0xf4, 0x21, 0x00


	//----- nvinfo : EIATTR_KPARAM_INFO
	.align		4
.L_19:
        /*0048*/ 	.byte	0x04, 0x17
        /*004a*/ 	.short	(.L_21 - .L_20)
.L_20:
        /*004c*/ 	.word	0x00000000
        /*0050*/ 	.short	0x0003
        /*0052*/ 	.short	0x0018
        /*0054*/ 	.byte	0x00, 0xf4, 0x21, 0x00


	//----- nvinfo : EIATTR_KPARAM_INFO
	.align		4
.L_21:
        /*0058*/ 	.byte	0x04, 0x17
        /*005a*/ 	.short	(.L_23 - .L_22)
.L_22:
        /*005c*/ 	.word	0x00000000
        /*0060*/ 	.short	0x0002
        /*0062*/ 	.short	0x0010
        /*0064*/ 	.byte	0x00, 0xf4, 0x21, 0x00


	//----- nvinfo : EIATTR_KPARAM_INFO
	.align		4
.L_23:
        /*0068*/ 	.byte	0x04, 0x17
        /*006a*/ 	.short	(.L_25 - .L_24)
.L_24:
        /*006c*/ 	.word	0x00000000
        /*0070*/ 	.short	0x0001
        /*0072*/ 	.short	0x0008
        /*0074*/ 	.byte	0x00, 0xf4, 0x21, 0x00


	//----- nvinfo : EIATTR_KPARAM_INFO
	.align		4
.L_25:
        /*0078*/ 	.byte	0x04, 0x17
        /*007a*/ 	.short	(.L_27 - .L_26)
.L_26:
        /*007c*/ 	.word	0x00000000
        /*0080*/ 	.short	0x0000
        /*0082*/ 	.short	0x0000
        /*0084*/ 	.byte	0x00, 0xf4, 0x21, 0x00


	//----- nvinfo : EIATTR_SPARSE_MMA_MASK
	.align		4
.L_27:
        /*0088*/ 	.byte	0x03, 0x50
        /*008a*/ 	.short	0x0000


	//----- nvinfo : EIATTR_MAXREG_COUNT
	.align		4
        /*008c*/ 	.byte	0x03, 0x1b
        /*008e*/ 	.short	0x00ff


	//----- nvinfo : EIATTR_EXIT_INSTR_OFFSETS
	.align		4
        /*0090*/ 	.byte	0x04, 0x1c
        /*0092*/ 	.short	(.L_29 - .L_28)


	//   ....[0]....
.L_28:
        /*0094*/ 	.word	0x00000370


	//   ....[1]....
        /*0098*/ 	.word	0x00000390


	//----- nvinfo : EIATTR_REQNTID
	.align		4
.L_29:
        /*009c*/ 	.byte	0x04, 0x10
        /*009e*/ 	.short	(.L_31 - .L_30)
.L_30:
        /*00a0*/ 	.word	0x00000080
        /*00a4*/ 	.word	0x00000001
        /*00a8*/ 	.word	0x00000001


	//----- nvinfo : EIATTR_CBANK_PARAM_SIZE
	.align		4
.L_31:
        /*00ac*/ 	.byte	0x03, 0x19
        /*00ae*/ 	.short	0x003c


	//----- nvinfo : EIATTR_PARAM_CBANK
	.align		4
        /*00b0*/ 	.byte	0x04, 0x0a
        /*00b2*/ 	.short	(.L_33 - .L_32)
	.align		4
.L_32:
        /*00b4*/ 	.word	index@(.nv.constant0.triton_poi_fused__native_batch_norm_legit_no_training_convolution_relu_1)
        /*00b8*/ 	.short	0x0210
        /*00ba*/ 	.short	0x003c


	//----- nvinfo : EIATTR_SW_WAR
	.align		4
.L_33:
        /*00bc*/ 	.byte	0x04, 0x36
        /*00be*/ 	.short	(.L_35 - .L_34)
.L_34:
        /*00c0*/ 	.word	0x00000008
.L_35:


//--------------------- .nv.callgraph             --------------------------
	.section	.nv.callgraph,"",@"SHT_CUDA_CALLGRAPH"
	.align	4
	.sectionentsize	8
	.align		4
        /*0000*/ 	.word	0x00000000
	.align		4
        /*0004*/ 	.word	0xffffffff
	.align		4
        /*0008*/ 	.word	0x00000000
	.align		4
        /*000c*/ 	.word	0xfffffffe
	.align		4
        /*0010*/ 	.word	0x00000000
	.align		4
        /*0014*/ 	.word	0xfffffffd
	.align		4
        /*0018*/ 	.word	0x00000000
	.align		4
        /*001c*/ 	.word	0xfffffffc


//--------------------- .nv.constant4             --------------------------
	.section	.nv.constant4,"a",@progbits
	.align	8
	.align		8
.nv.constant4:
        /*0000*/ 	.dword	_$_str
	.align		8
        /*0008*/ 	.dword	_$_str_$_2


//--------------------- .text.triton_poi_fused__native_batch_norm_legit_no_training_convolution_relu_1 --------------------------
	.section	.text.triton_poi_fused__native_batch_norm_legit_no_training_convolution_relu_1,"ax",@progbits
	.align	128
        .global         triton_poi_fused__native_batch_norm_legit_no_training_convolution_relu_1
        .type           triton_poi_fused__native_batch_norm_legit_no_training_convolution_relu_1,@function
        .size           triton_poi_fused__native_batch_norm_legit_no_training_convolution_relu_1,(.L_x_1 - triton_poi_fused__native_batch_norm_legit_no_training_convolution_relu_1)
        .other          triton_poi_fused__native_batch_norm_legit_no_training_convolution_relu_1,@"STO_CUDA_ENTRY STV_DEFAULT"
triton_poi_fused__native_batch_norm_legit_no_training_convolution_relu_1:
.text.triton_poi_fused__native_batch_norm_legit_no_training_convolution_relu_1:
[----:B------:R-:W0:Y:S01]  /*0000*/  LDC R1, c[0x0][0x28] ;  /* 0x00000a00ff017b82 */ /* 0x000e220000000800 */
[----:B------:R-:W1:Y:S07]  /*0010*/  S2R R0, SR_TID.X ;  /* 0x0000000000007919 */ /* 0x000e6e0000002100 */
[----:B------:R-:W2:Y:S01]  /*0020*/  LDC.64 R12, c[0x0][0x228] ;  /* 0x00008a00ff0c7b82 */ /* 0x000ea20000000a00 */
[----:B------:R-:W-:Y:S01]  /*0030*/  CS2R R4, SRZ ;  /* 0x0000000000047805 */ /* 0x000fe2000001ff00 */
[----:B------:R-:W-:Y:S01]  /*0040*/  ULDC.64 UR4, c[0x0][0x208] ;  /* 0x0000820000047ab9 */ /* 0x000fe20000000a00 */
[----:B------:R-:W3:Y:S05]  /*0050*/  S2R R3, SR_CTAID.X ;  /* 0x0000000000037919 */ /* 0x000eea0000002500 */
[----:B------:R-:W4:Y:S08]  /*0060*/  LDC.64 R10, c[0x0][0x218] ;  /* 0x00008600ff0a7b82 */ /* 0x000f300000000a00 */
[----:B------:R-:W5:Y:S08]  /*0070*/  LDC.64 R14, c[0x0][0x220] ;  /* 0x00008800ff0e7b82 */ /* 0x000f700000000a00 */
[----:B------:R-:W5:Y:S01]  /*0080*/  LDC.64 R16, c[0x0][0x230] ;  /* 0x00008c00ff107b82 */ /* 0x000f620000000a00 */
[----:B-1----:R-:W-:-:S07]  /*0090*/  LOP3.LUT R0, R0, 0x7f, RZ, 0xc0, !PT ;  /* 0x0000007f00007812 */ /* 0x002fce00078ec0ff */
[----:B------:R-:W1:Y:S01]  /*00a0*/  LDC.64 R6, c[0x0][0x238] ;  /* 0x00008e00ff067b82 */ /* 0x000e620000000a00 */
[----:B---3--:R-:W-:Y:S02]  /*00b0*/  SHF.R.S32.HI R2, RZ, 0x18, R3 ;  /* 0x00000018ff027819 */ /* 0x008fe40000011403 */
[----:B------:R-:W-:Y:S02]  /*00c0*/  LEA R0, R3, R0, 0x7 ;  /* 0x0000000003007211 */ /* 0x000fe400078e38ff */
[----:B------:R-:W-:Y:S02]  /*00d0*/  SGXT R3, R2, 0x1 ;  /* 0x000000010203781a */ /* 0x000fe40000000200 */
[----:B------:R-:W-:Y:S02]  /*00e0*/  ISETP.GE.AND P0, PT, R0, 0x100, PT ;  /* 0x000001000000780c */ /* 0x000fe40003f06270 */
[----:B------:R-:W-:-:S04]  /*00f0*/  LEA.HI R3, R3, R0, RZ, 0x4 ;  /* 0x0000000003037211 */ /* 0x000fc800078f20ff */
[----:B------:R-:W-:-:S04]  /*0100*/  SHF.R.S32.HI R3, RZ, 0x4, R3 ;  /* 0x00000004ff037819 */ /* 0x000fc80000011403 */
[----:B------:R-:W-:-:S04]  /*0110*/  LEA.HI R2, R3, R3, RZ, 0x2 ;  /* 0x0000000303027211 */ /* 0x000fc800078f10ff */
[----:B------:R-:W-:-:S04]  /*0120*/  LOP3.LUT R2, R2, 0xfffffffc, RZ, 0xc0, !PT ;  /* 0xfffffffc02027812 */ /* 0x000fc800078ec0ff */
[----:B------:R-:W-:Y:S02]  /*0130*/  IADD3 R19, R3, -R2, RZ ;  /* 0x8000000203137210 */ /* 0x000fe40007ffe0ff */
[----:B------:R-:W3:Y:S03]  /*0140*/  LDC.64 R2, c[0x0][0x210] ;  /* 0x00008400ff027b82 */ /* 0x000ee60000000a00 */
[----:B--2---:R-:W-:-:S05]  /*0150*/  IMAD.WIDE R12, R19, 0x4, R12 ;  /* 0x00000004130c7825 */ /* 0x004fca00078e020c */
[----:B------:R5:W2:Y:S01]  /*0160*/  @!P0 LDG.E.EL R4, desc[UR4][R12.64] ;  /* 0x000000040c048981 */ /* 0x000aa2000c2e1900 */
[----:B------:R-:W-:Y:S01]  /*0170*/  CS2R R8, SRZ ;  /* 0x0000000000087805 */ /* 0x000fe2000001ff00 */
[----:B----4-:R-:W-:-:S05]  /*0180*/  IMAD.WIDE R10, R19, 0x4, R10 ;  /* 0x00000004130a7825 */ /* 0x010fca00078e020a */
[----:B------:R4:W2:Y:S01]  /*0190*/  @!P0 LDG.E.EL R8, desc[UR4][R10.64] ;  /* 0x000000040a088981 */ /* 0x0008a2000c2e1900 */
[----:B-----5:R-:W-:-:S04]  /*01a0*/  IMAD.WIDE R12, R19, 0x4, R14 ;  /* 0x00000004130c7825 */ /* 0x020fc800078e020e */
[----:B---3--:R-:W-:Y:S01]  /*01b0*/  IMAD.WIDE R2, R0, 0x4, R2 ;  /* 0x0000000400027825 */ /* 0x008fe200078e0202 */
[----:B------:R-:W3:Y:S04]  /*01c0*/  @!P0 LDG.E.EL R9, desc[UR4][R12.64] ;  /* 0x000000040c098981 */ /* 0x000ee8000c2e1900 */
[----:B------:R-:W5:Y:S01]  /*01d0*/  @!P0 LDG.E R5, desc[UR4][R2.64] ;  /* 0x0000000402058981 */ /* 0x000f62000c1e1900 */
[----:B0-----:R-:W-:-:S04]  /*01e0*/  IMAD.WIDE R14, R19, 0x4, R16 ;  /* 0x00000004130e7825 */ /* 0x001fc800078e0210 */
[----:B-1----:R-:W-:Y:S01]  /*01f0*/  IMAD.WIDE R16, R19, 0x4, R6 ;  /* 0x0000000413107825 */ /* 0x002fe200078e0206 */
[----:B------:R-:W-:Y:S01]  /*0200*/  CS2R R18, SRZ ;  /* 0x0000000000127805 */ /* 0x000fe2000001ff00 */
[----:B----4-:R-:W-:Y:S01]  /*0210*/  HFMA2.MMA R11, -RZ, RZ, 1.625, 0 ;  /* 0x3e800000ff0b7435 */ /* 0x010fe200000001ff */
[----:B------:R-:W0:Y:S04]  /*0220*/  LDC.64 R6, c[0x0][0x240] ;  /* 0x00009000ff067b82 */ /* 0x000e280000000a00 */
[----:B------:R-:W4:Y:S04]  /*0230*/  @!P0 LDG.E.EL R18, desc[UR4][R14.64] ;  /* 0x000000040e128981 */ /* 0x000f28000c2e1900 */
[----:B------:R-:W4:Y:S01]  /*0240*/  @!P0 LDG.E.EL R19, desc[UR4][R16.64] ;  /* 0x0000000410138981 */ /* 0x000f22000c2e1900 */
[----:B0-----:R-:W-:-:S04]  /*0250*/  IMAD.WIDE R6, R0, 0x4, R6 ;  /* 0x0000000400067825 */ /* 0x001fc800078e0206 */
[----:B--2---:R-:W-:-:S04]  /*0260*/  FADD R4, R4, 0.0010000000474974513054 ;  /* 0x3a83126f04047421 */ /* 0x004fc80000000000 */
[----:B------:R-:W0:Y:S02]  /*0270*/  MUFU.SQRT R20, R4 ;  /* 0x0000000400147308 */ /* 0x000e240000002000 */
[C---:B0-----:R-:W-:Y:S02]  /*0280*/  FSETP.GT.AND P1, PT, R20.reuse, 8.50705917302346158658e+37, PT ;  /* 0x7e8000001400780b */ /* 0x041fe40003f24000 */
[----:B------:R-:W-:-:S11]  /*0290*/  FSETP.GEU.AND P2, PT, R20, 1.175494350822287508e-38, PT ;  /* 0x008000001400780b */ /* 0x000fd60003f4e000 */
[----:B------:R-:W-:-:S04]  /*02a0*/  @P1 FMUL R20, R20, 0.25 ;  /* 0x3e80000014141820 */ /* 0x000fc80000400000 */
[----:B------:R-:W-:-:S06]  /*02b0*/  @!P2 FMUL R20, R20, 16777216 ;  /* 0x4b8000001414a820 */ /* 0x000fcc0000400000 */
[----:B------:R-:W0:Y:S01]  /*02c0*/  MUFU.RCP R20, R20 ;  /* 0x0000001400147308 */ /* 0x000e220000001000 */
[----:B------:R-:W-:Y:S01]  /*02d0*/  FSEL R11, R11, 1, P1 ;  /* 0x3f8000000b0b7808 */ /* 0x000fe20000800000 */
[----:B-----5:R-:W-:-:S04]  /*02e0*/  FADD R5, R8, R5 ;  /* 0x0000000508057221 */ /* 0x020fc80000000000 */
[----:B------:R-:W-:Y:S01]  /*02f0*/  @!P2 FMUL R11, R11, 16777216 ;  /* 0x4b8000000b0ba820 */ /* 0x000fe20000400000 */
[----:B---3--:R-:W-:-:S03]  /*0300*/  FADD R9, R5, -R9 ;  /* 0x8000000905097221 */ /* 0x008fc60000000000 */
[----:B0-----:R-:W-:-:S04]  /*0310*/  FMUL R4, R20, R11 ;  /* 0x0000000b14047220 */ /* 0x001fc80000400000 */
[----:B------:R-:W-:-:S04]  /*0320*/  FMUL R4, R9, R4 ;  /* 0x0000000409047220 */ /* 0x000fc80000400000 */
[----:B----4-:R-:W-:Y:S01]  /*0330*/  FFMA R4, R4, R18, R19 ;  /* 0x0000001204047223 */ /* 0x010fe20000000013 */
[----:B------:R0:W-:Y:S04]  /*0340*/  @!P0 STG.E desc[UR4][R2.64], R5 ;  /* 0x0000000502008986 */ /* 0x0001e8000c101904 */
[----:B------:R-:W-:-:S04]  /*0350*/  FSETP.GEU.AND P1, PT, R4, RZ, PT ;  /* 0x000000ff0400720b */ /* 0x000fc80003f2e000 */
[----:B------:R-:W-:Y:S01]  /*0360*/  FSEL R9, R4, RZ, P1 ;  /* 0x000000ff04097208 */ /* 0x000fe20000800000 */
[----:B0-----:R-:W-:Y:S08]  /*0370*/  @P0 EXIT ;  /* 0x000000000000094d */ /* 0x001ff00003800000 */
[----:B------:R-:W-:Y:S01]  /*0380*/  STG.E desc[UR4][R6.64], R9 ;  /* 0x0000000906007986 */ /* 0x000fe2000c101904 */
[----:B------:R-:W-:Y:S05]  /*0390*/  EXIT ;  /* 0x000000000000794d */ /* 0x000fea0003800000 */
.L_x_0:
[----:B------:R-:W-:-:S00]  /*03a0*/  BRA `(.L_x_0) ;  /* 0xfffffffc00fc7947 */ /* 0x000fc0000383ffff */
[----:B------:R-:W-:-:S00]  /*03b0*/  NOP ;  /* 0x0000000000007918 */ /* 0x000fc00000000000 */
        /* <DEDUP_REMOVED lines=12> */
.L_x_1:


//--------------------- .nv.global.init           --------------------------
	.section	.nv.global.init,"aw",@progbits
.nv.global.init:
	.type		_$_str,@object
	.size		_$_str,(_$_str_$_2 - _$_str)
_$_str:
        /*0000*/ 	.byte	0x5f, 0x5f, 0x43, 0x55, 0x44, 0x41, 0x5f, 0x46, 0x54, 0x5a, 0x00
	.type		_$_str_$_2,@object
	.size		_$_str_$_2,(.L_1 - _$_str_$_2)
_$_str_$_2:
        /*000b*/ 	.byte	0x5f, 0x5f, 0x43, 0x55, 0x44, 0x41, 0x5f, 0x50, 0x52, 0x45, 0x43, 0x5f, 0x53, 0x51, 0x52, 0x54
        /*001b*/ 	.byte	0x00
.L_1:


//--------------------- .nv.constant0.triton_poi_fused__native_batch_norm_legit_no_training_convolution_relu_1 --------------------------
	.section	.nv.constant0.triton_poi_fused__native_batch_norm_legit_no_training_convolution_relu_1,"a",@progbits
	.sectionflags	@""
	.align	4
.nv.constant0.triton_poi_fused__native_batch_norm_legit_no_training_convolution_relu_1:
	.zero		588
